//
// Generated by NVIDIA NVVM Compiler
//
// Compiler Build ID: CL-36424714
// Cuda compilation tools, release 13.0, V13.0.88
// Based on NVVM 20.0.0
//

.version 9.0
.target sm_100
.address_size 64

	// .globl	_Z12setup_kernelP17curandStateXORWOWm
.extern .func  (.param .b32 func_retval0) vprintf
(
	.param .b64 vprintf_param_0,
	.param .b64 vprintf_param_1
)
;
.global .align 4 .b8 precalc_xorwow_matrix[102400];
.global .align 4 .b8 precalc_xorwow_offset_matrix[102400];
.global .align 4 .b8 mrg32k3aM1[2304];
.global .align 4 .b8 mrg32k3aM2[2304];
.global .align 4 .b8 mrg32k3aM1SubSeq[2016];
.global .align 4 .b8 mrg32k3aM2SubSeq[2016];
.global .align 4 .b8 mrg32k3aM1Seq[2304];
.global .align 4 .b8 mrg32k3aM2Seq[2304];
.const .align 8 .b8 __cr_lgamma_table[72];
.global .align 1 .b8 $str[4] = {104, 104, 104};

.visible .entry _Z12setup_kernelP17curandStateXORWOWm(
	.param .u64 .ptr .align 1 _Z12setup_kernelP17curandStateXORWOWm_param_0,
	.param .u64 _Z12setup_kernelP17curandStateXORWOWm_param_1
)
{
	.reg .b32 	%r<3>;
	.reg .b64 	%rd<3>;

	mov.u64 	%rd1, $str;
	cvta.global.u64 	%rd2, %rd1;
	{ // callseq 0, 0
	.param .b64 param0;
	st.param.b64 	[param0], %rd2;
	.param .b64 param1;
	st.param.b64 	[param1], 0;
	.param .b32 retval0;
	call.uni (retval0), 
	vprintf, 
	(
	param0, 
	param1
	);
	ld.param.b32 	%r1, [retval0];
	} // callseq 0
	ret;

}
	// .globl	_Z3useP17curandStateXORWOW
.visible .entry _Z3useP17curandStateXORWOW(
	.param .u64 .ptr .align 1 _Z3useP17curandStateXORWOW_param_0
)
{
	.reg .b32 	%r<3>;
	.reg .b64 	%rd<3>;

	mov.u64 	%rd1, $str;
	cvta.global.u64 	%rd2, %rd1;
	{ // callseq 1, 0
	.param .b64 param0;
	st.param.b64 	[param0], %rd2;
	.param .b64 param1;
	st.param.b64 	[param1], 0;
	.param .b32 retval0;
	call.uni (retval0), 
	vprintf, 
	(
	param0, 
	param1
	);
	ld.param.b32 	%r1, [retval0];
	} // callseq 1
	ret;

}


// ===== COMPILED SASS (sm_100) =====

	.target	sm_100

	.elftype	@"ET_EXEC"


//--------------------- .note.nv.tkinfo           --------------------------
	.section	.note.nv.tkinfo,"",@"SHT_NOTE"
	.sectionflags	@"SHF_NOTE_NV_TKINFO"
	.tkinfo
        /*0018*/ 	.word	0x00000002
        /*0030*/ 	.string	""
        /*0030*/ 	.string	"ptxas"
        /*0030*/ 	.string	"Cuda compilation tools, release 13.0, V13.0.88"
        /*0030*/ 	.string	"Build cuda_13.0.r13.0/compiler.36424714_0"
        /*0030*/ 	.string	"-arch sm_100 -m 64 "



//--------------------- .note.nv.cuinfo           --------------------------
	.section	.note.nv.cuinfo,"",@"SHT_NOTE"
	.sectionflags	@"SHF_NOTE_NV_CUINFO"
        /*0018*/ 	.short	0x0002
        /*001a*/ 	.short	0x0064
        /*001c*/ 	.short	0x0082
	.zero		2


//--------------------- .nv.info                  --------------------------
	.section	.nv.info,"",@"SHT_CUDA_INFO"
	.align	4


	//----- nvinfo : EIATTR_REGCOUNT
	.align		4
        /*0000*/ 	.byte	0x04, 0x2f
        /*0002*/ 	.short	(.L_11 - .L_10)
	.align		4
.L_10:
        /*0004*/ 	.word	index@(_Z12setup_kernelP17curandStateXORWOWm)
        /*0008*/ 	.word	0x00000018


	//----- nvinfo : EIATTR_FRAME_SIZE
	.align		4
.L_11:
        /*000c*/ 	.byte	0x04, 0x11
        /*000e*/ 	.short	(.L_13 - .L_12)
	.align		4
.L_12:
        /*0010*/ 	.word	index@(_Z12setup_kernelP17curandStateXORWOWm)
        /*0014*/ 	.word	0x00000000


	//----- nvinfo : EIATTR_REGCOUNT
	.align		4
.L_13:
        /*0018*/ 	.byte	0x04, 0x2f
        /*001a*/ 	.short	(.L_15 - .L_14)
	.align		4
.L_14:
        /*001c*/ 	.word	index@(_Z3useP17curandStateXORWOW)
        /*0020*/ 	.word	0x00000018


	//----- nvinfo : EIATTR_FRAME_SIZE
	.align		4
.L_15:
        /*0024*/ 	.byte	0x04, 0x11
        /*0026*/ 	.short	(.L_17 - .L_16)
	.align		4
.L_16:
        /*0028*/ 	.word	index@(_Z3useP17curandStateXORWOW)
        /*002c*/ 	.word	0x00000000


	//----- nvinfo : EIATTR_MIN_STACK_SIZE
	.align		4
.L_17:
        /*0030*/ 	.byte	0x04, 0x12
        /*0032*/ 	.short	(.L_19 - .L_18)
	.align		4
.L_18:
        /*0034*/ 	.word	index@(_Z3useP17curandStateXORWOW)
        /*0038*/ 	.word	0x00000000


	//----- nvinfo : EIATTR_MIN_STACK_SIZE
	.align		4
.L_19:
        /*003c*/ 	.byte	0x04, 0x12
        /*003e*/ 	.short	(.L_21 - .L_20)
	.align		4
.L_20:
        /*0040*/ 	.word	index@(_Z12setup_kernelP17curandStateXORWOWm)
        /*0044*/ 	.word	0x00000000
.L_21:


//--------------------- .nv.compat                --------------------------
	.section	.nv.compat,"",@"SHT_CUDA_COMPAT_INFO"
	.align	4
        /*0000*/ 	.byte	0x02, 0x09, 0x00, 0x00, 0x02, 0x02, 0x01, 0x00, 0x02, 0x05, 0x05, 0x00, 0x03, 0x07, 0x01, 0x01
        /*0010*/ 	.byte	0x02, 0x03, 0x00, 0x00, 0x02, 0x06, 0x01, 0x00, 0x04, 0x0b, 0x08, 0x00, 0x09, 0x00, 0x00, 0x00
        /*0020*/ 	.byte	0x00, 0x00, 0x00, 0x00


//--------------------- .nv.info._Z3useP17curandStateXORWOW --------------------------
	.section	.nv.info._Z3useP17curandStateXORWOW,"",@"SHT_CUDA_INFO"
	.sectionflags	@""
	.align	4


	//----- nvinfo : EIATTR_CUDA_API_VERSION
	.align		4
        /*0000*/ 	.byte	0x04, 0x37
        /*0002*/ 	.short	(.L_23 - .L_22)
.L_22:
        /*0004*/ 	.word	0x00000082


	//----- nvinfo : EIATTR_KPARAM_INFO
	.align		4
.L_23:
        /*0008*/ 	.byte	0x04, 0x17
        /*000a*/ 	.short	(.L_25 - .L_24)
.L_24:
        /*000c*/ 	.word	0x00000000
        /*0010*/ 	.short	0x0000
        /*0012*/ 	.short	0x0000
        /*0014*/ 	.byte	0x00, 0xf5, 0x21, 0x00


	//----- nvinfo : EIATTR_SPARSE_MMA_MASK
	.align		4
.L_25:
        /*0018*/ 	.byte	0x03, 0x50
        /*001a*/ 	.short	0x0000


	//----- nvinfo : EIATTR_MAXREG_COUNT
	.align		4
        /*001c*/ 	.byte	0x03, 0x1b
        /*001e*/ 	.short	0x00ff


	//----- nvinfo : EIATTR_EXTERNS
	.align		4
        /*0020*/ 	.byte	0x04, 0x0f
        /*0022*/ 	.short	(.L_27 - .L_26)


	//   ....[0]....
	.align		4
.L_26:
        /*0024*/ 	.word	index@(vprintf)


	//----- nvinfo : EIATTR_MERCURY_ISA_VERSION
	.align		4
.L_27:
        /*0028*/ 	.byte	0x03, 0x5f
        /*002a*/ 	.short	0x0101


	//----- nvinfo : EIATTR_VRC_CTA_INIT_COUNT
	.align		4
        /*002c*/ 	.byte	0x02, 0x4a
	.zero		1
	.zero		1


	//----- nvinfo : EIATTR_SYSCALL_OFFSETS
	.align		4
        /*0030*/ 	.byte	0x04, 0x46
        /*0032*/ 	.short	(.L_29 - .L_28)


	//   ....[0]....
.L_28:
        /*0034*/ 	.word	0x00000080


	//----- nvinfo : EIATTR_EXIT_INSTR_OFFSETS
	.align		4
.L_29:
        /*0038*/ 	.byte	0x04, 0x1c
        /*003a*/ 	.short	(.L_31 - .L_30)


	//   ....[0]....
.L_30:
        /*003c*/ 	.word	0x00000090


	//----- nvinfo : EIATTR_CBANK_PARAM_SIZE
	.align		4
.L_31:
        /*0040*/ 	.byte	0x03, 0x19
        /*0042*/ 	.short	0x0008


	//----- nvinfo : EIATTR_PARAM_CBANK
	.align		4
        /*0044*/ 	.byte	0x04, 0x0a
        /*0046*/ 	.short	(.L_33 - .L_32)
	.align		4
.L_32:
        /*0048*/ 	.word	index@(.nv.constant0._Z3useP17curandStateXORWOW)
        /*004c*/ 	.short	0x0380
        /*004e*/ 	.short	0x0008


	//----- nvinfo : EIATTR_SW_WAR
	.align		4
.L_33:
        /*0050*/ 	.byte	0x04, 0x36
        /*0052*/ 	.short	(.L_35 - .L_34)
.L_34:
        /*0054*/ 	.word	0x00000008
.L_35:


//--------------------- .nv.info._Z12setup_kernelP17curandStateXORWOWm --------------------------
	.section	.nv.info._Z12setup_kernelP17curandStateXORWOWm,"",@"SHT_CUDA_INFO"
	.sectionflags	@""
	.align	4


	//----- nvinfo : EIATTR_CUDA_API_VERSION
	.align		4
        /*0000*/ 	.byte	0x04, 0x37
        /*0002*/ 	.short	(.L_37 - .L_36)
.L_36:
        /*0004*/ 	.word	0x00000082


	//----- nvinfo : EIATTR_KPARAM_INFO
	.align		4
.L_37:
        /*0008*/ 	.byte	0x04, 0x17
        /*000a*/ 	.short	(.L_39 - .L_38)
.L_38:
        /*000c*/ 	.word	0x00000000
        /*0010*/ 	.short	0x0001
        /*0012*/ 	.short	0x0008
        /*0014*/ 	.byte	0x00, 0xf0, 0x21, 0x00


	//----- nvinfo : EIATTR_KPARAM_INFO
	.align		4
.L_39:
        /*0018*/ 	.byte	0x04, 0x17
        /*001a*/ 	.short	(.L_41 - .L_40)
.L_40:
        /*001c*/ 	.word	0x00000000
        /*0020*/ 	.short	0x0000
        /*0022*/ 	.short	0x0000
        /*0024*/ 	.byte	0x00, 0xf5, 0x21, 0x00


	//----- nvinfo : EIATTR_SPARSE_MMA_MASK
	.align		4
.L_41:
        /*0028*/ 	.byte	0x03, 0x50
        /*002a*/ 	.short	0x0000


	//----- nvinfo : EIATTR_MAXREG_COUNT
	.align		4
        /*002c*/ 	.byte	0x03, 0x1b
        /*002e*/ 	.short	0x00ff


	//----- nvinfo : EIATTR_EXTERNS
	.align		4
        /*0030*/ 	.byte	0x04, 0x0f
        /*0032*/ 	.short	(.L_43 - .L_42)


	//   ....[0]....
	.align		4
.L_42:
        /*0034*/ 	.word	index@(vprintf)


	//----- nvinfo : EIATTR_MERCURY_ISA_VERSION
	.align		4
.L_43:
        /*0038*/ 	.byte	0x03, 0x5f
        /*003a*/ 	.short	0x0101


	//----- nvinfo : EIATTR_VRC_CTA_INIT_COUNT
	.align		4
        /*003c*/ 	.byte	0x02, 0x4a
	.zero		1
	.zero		1


	//----- nvinfo : EIATTR_SYSCALL_OFFSETS
	.align		4
        /*0040*/ 	.byte	0x04, 0x46
        /*0042*/ 	.short	(.L_45 - .L_44)


	//   ....[0]....
.L_44:
        /*0044*/ 	.word	0x00000080


	//----- nvinfo : EIATTR_EXIT_INSTR_OFFSETS
	.align		4
.L_45:
        /*0048*/ 	.byte	0x04, 0x1c
        /*004a*/ 	.short	(.L_47 - .L_46)


	//   ....[0]....
.L_46:
        /*004c*/ 	.word	0x00000090


	//----- nvinfo : EIATTR_CBANK_PARAM_SIZE
	.align		4
.L_47:
        /*0050*/ 	.byte	0x03, 0x19
        /*0052*/ 	.short	0x0010


	//----- nvinfo : EIATTR_PARAM_CBANK
	.align		4
        /*0054*/ 	.byte	0x04, 0x0a
        /*0056*/ 	.short	(.L_49 - .L_48)
	.align		4
.L_48:
        /*0058*/ 	.word	index@(.nv.constant0._Z12setup_kernelP17curandStateXORWOWm)
        /*005c*/ 	.short	0x0380
        /*005e*/ 	.short	0x0010


	//----- nvinfo : EIATTR_SW_WAR
	.align		4
.L_49:
        /*0060*/ 	.byte	0x04, 0x36
        /*0062*/ 	.short	(.L_51 - .L_50)
.L_50:
        /*0064*/ 	.word	0x00000008
.L_51:


//--------------------- .nv.callgraph             --------------------------
	.section	.nv.callgraph,"",@"SHT_CUDA_CALLGRAPH"
	.align	4
	.sectionentsize	8
	.align		4
        /*0000*/ 	.word	0x00000000
	.align		4
        /*0004*/ 	.word	0xffffffff
	.align		4
        /*0008*/ 	.word	index@(_Z3useP17curandStateXORWOW)
	.align		4
        /*000c*/ 	.word	index@(vprintf)
	.align		4
        /*0010*/ 	.word	index@(_Z12setup_kernelP17curandStateXORWOWm)
	.align		4
        /*0014*/ 	.word	index@(vprintf)
	.align		4
        /*0018*/ 	.word	0x00000000
	.align		4
        /*001c*/ 	.word	0xfffffffe
	.align		4
        /*0020*/ 	.word	0x00000000
	.align		4
        /*0024*/ 	.word	0xfffffffd
	.align		4
        /*0028*/ 	.word	0x00000000
	.align		4
        /*002c*/ 	.word	0xfffffffc


//--------------------- .nv.constant4             --------------------------
	.section	.nv.constant4,"a",@progbits
	.align	8
	.align		8
.nv.constant4:
        /*0000*/ 	.dword	vprintf
	.align		8
        /*0008*/ 	.dword	precalc_xorwow_matrix
	.align		8
        /*0010*/ 	.dword	precalc_xorwow_offset_matrix
	.align		8
        /*0018*/ 	.dword	mrg32k3aM1
	.align		8
        /*0020*/ 	.dword	mrg32k3aM2
	.align		8
        /*0028*/ 	.dword	mrg32k3aM1SubSeq
	.align		8
        /*0030*/ 	.dword	mrg32k3aM2SubSeq
	.align		8
        /*0038*/ 	.dword	mrg32k3aM1Seq
	.align		8
        /*0040*/ 	.dword	mrg32k3aM2Seq
	.align		8
        /*0048*/ 	.dword	$str


//--------------------- .nv.constant3             --------------------------
	.section	.nv.constant3,"a",@progbits
	.align	8
.nv.constant3:
	.type		__cr_lgamma_table,@object
	.size		__cr_lgamma_table,(.L_8 - __cr_lgamma_table)
__cr_lgamma_table:
        /*0000*/ 	.byte	0x00, 0x00, 0x00, 0x00, 0x00, 0x00, 0x00, 0x00, 0x00, 0x00, 0x00, 0x00, 0x00, 0x00, 0x00, 0x00
        /*0010*/ 	.byte	0xef, 0x39, 0xfa, 0xfe, 0x42, 0x2e, 0xe6, 0x3f, 0x02, 0x20, 0x2a, 0xfa, 0x0b, 0xab, 0xfc, 0x3f
        /*0020*/ 	.byte	0xf9, 0x2c, 0x92, 0x7c, 0xa7, 0x6c, 0x09, 0x40, 0xc9, 0x79, 0x44, 0x3c, 0x64, 0x26, 0x13, 0x40
        /*0030*/ 	.byte	0xca, 0x01, 0xcf, 0x3a, 0x27, 0x51, 0x1a, 0x40, 0x30, 0xcc, 0x2d, 0xf3, 0xe1, 0x0c, 0x21, 0x40
        /*0040*/ 	.byte	0x0d, 0xb7, 0xfc, 0x82, 0x8e, 0x35, 0x25, 0x40
.L_8:


//--------------------- .text._Z3useP17curandStateXORWOW --------------------------
	.section	.text._Z3useP17curandStateXORWOW,"ax",@progbits
	.align	128
        .global         _Z3useP17curandStateXORWOW
        .type           _Z3useP17curandStateXORWOW,@function
        .size           _Z3useP17curandStateXORWOW,(.L_x_4 - _Z3useP17curandStateXORWOW)
        .other          _Z3useP17curandStateXORWOW,@"STO_CUDA_ENTRY STV_DEFAULT"
_Z3useP17curandStateXORWOW:
.text._Z3useP17curandStateXORWOW:
[----:B------:R-:W0:Y:S01]  /*0000*/  LDC R1, c[0x0][0x37c] ;  /* 0x0000df00ff017b82 */ /* 0x000e220000000800 */
[----:B------:R-:W-:Y:S01]  /*0010*/  MOV R0, 0x0 ;  /* 0x0000000000007802 */ /* 0x000fe20000000f00 */
[----:B------:R-:W1:Y:S01]  /*0020*/  LDCU.64 UR4, c[0x4][0x48] ;  /* 0x01000900ff0477ac */ /* 0x000e620008000a00 */
[----:B------:R-:W-:-:S05]  /*0030*/  CS2R R6, SRZ ;  /* 0x0000000000067805 */ /* 0x000fca000001ff00 */
[----:B------:R2:W3:Y:S01]  /*0040*/  LDC.64 R2, c[0x4][R0] ;  /* 0x0100000000027b82 */ /* 0x0004e20000000a00 */
[----:B-1----:R-:W-:Y:S02]  /*0050*/  IMAD.U32 R4, RZ, RZ, UR4 ;  /* 0x00000004ff047e24 */ /* 0x002fe4000f8e00ff */
[----:B--2---:R-:W-:-:S07]  /*0060*/  IMAD.U32 R5, RZ, RZ, UR5 ;  /* 0x00000005ff057e24 */ /* 0x004fce000f8e00ff */
[----:B------:R-:W-:-:S07]  /*0070*/  LEPC R20, `(.L_x_0) ;  /* 0x000000001014794e */ /* 0x000fce0000000000 */
[----:B0--3--:R-:W-:Y:S05]  /*0080*/  CALL.ABS.NOINC R2 ;  /* 0x0000000002007343 */ /* 0x009fea0003c00000 */
.L_x_0:
[----:B------:R-:W-:Y:S05]  /*0090*/  EXIT ;  /* 0x000000000000794d */ /* 0x000fea0003800000 */
.L_x_1:
[----:B------:R-:W-:-:S00]  /*00a0*/  BRA `(.L_x_1) ;  /* 0xfffffffc00fc7947 */ /* 0x000fc0000383ffff */
[----:B------:R-:W-:-:S00]  /*00b0*/  NOP ;  /* 0x0000000000007918 */ /* 0x000fc00000000000 */
        /* <DEDUP_REMOVED lines=12> */
.L_x_4:


//--------------------- .text._Z12setup_kernelP17curandStateXORWOWm --------------------------
	.section	.text._Z12setup_kernelP17curandStateXORWOWm,"ax",@progbits
	.align	128
        .global         _Z12setup_kernelP17curandStateXORWOWm
        .type           _Z12setup_kernelP17curandStateXORWOWm,@function
        .size           _Z12setup_kernelP17curandStateXORWOWm,(.L_x_5 - _Z12setup_kernelP17curandStateXORWOWm)
        .other          _Z12setup_kernelP17curandStateXORWOWm,@"STO_CUDA_ENTRY STV_DEFAULT"
_Z12setup_kernelP17curandStateXORWOWm:
.text._Z12setup_kernelP17curandStateXORWOWm:
        /* <DEDUP_REMOVED lines=9> */
.L_x_2:
[----:B------:R-:W-:Y:S05]  /*0090*/  EXIT ;  /* 0x000000000000794d */ /* 0x000fea0003800000 */
.L_x_3:
        /* <DEDUP_REMOVED lines=14> */
.L_x_5:


//--------------------- .nv.global.init           --------------------------
	.section	.nv.global.init,"aw",@progbits
	.align	4
.nv.global.init:
	.type		mrg32k3aM1SubSeq,@object
	.size		mrg32k3aM1SubSeq,(mrg32k3aM2SubSeq - mrg32k3aM1SubSeq)
mrg32k3aM1SubSeq:
        /*0000*/ 	.byte	0x0b, 0xcc, 0xee, 0x04, 0x73, 0x29, 0x8b, 0x6f, 0xf6, 0x53, 0x03, 0xf6, 0x23, 0xf6, 0xea, 0xda
        /* <DEDUP_REMOVED lines=125> */
	.type		mrg32k3aM2SubSeq,@object
	.size		mrg32k3aM2SubSeq,(mrg32k3aM1 - mrg32k3aM2SubSeq)
mrg32k3aM2SubSeq:
        /* <DEDUP_REMOVED lines=126> */
	.type		mrg32k3aM1,@object
	.size		mrg32k3aM1,(mrg32k3aM1Seq - mrg32k3aM1)
mrg32k3aM1:
        /* <DEDUP_REMOVED lines=144> */
	.type		mrg32k3aM1Seq,@object
	.size		mrg32k3aM1Seq,(mrg32k3aM2 - mrg32k3aM1Seq)
mrg32k3aM1Seq:
        /* <DEDUP_REMOVED lines=144> */
	.type		mrg32k3aM2,@object
	.size		mrg32k3aM2,(mrg32k3aM2Seq - mrg32k3aM2)
mrg32k3aM2:
        /* <DEDUP_REMOVED lines=144> */
	.type		mrg32k3aM2Seq,@object
	.size		mrg32k3aM2Seq,(precalc_xorwow_matrix - mrg32k3aM2Seq)
mrg32k3aM2Seq:
        /* <DEDUP_REMOVED lines=144> */
	.type		precalc_xorwow_matrix,@object
	.size		precalc_xorwow_matrix,(precalc_xorwow_offset_matrix - precalc_xorwow_matrix)
precalc_xorwow_matrix:
        /* <DEDUP_REMOVED lines=6400> */
	.type		precalc_xorwow_offset_matrix,@object
	.size		precalc_xorwow_offset_matrix,($str - precalc_xorwow_offset_matrix)
precalc_xorwow_offset_matrix:
        /* <DEDUP_REMOVED lines=6400> */
	.type		$str,@object
	.size		$str,(.L_9 - $str)
$str:
        /*353c0*/ 	.byte	0x68, 0x68, 0x68, 0x00
.L_9:


//--------------------- .nv.shared.reserved.0     --------------------------
	.section	.nv.shared.reserved.0,"aw",@nobits
	.weak		__nv_reservedSMEM_offset_0_alias
	.size		__nv_reservedSMEM_offset_0_alias, 0, 64
	.other		__nv_reservedSMEM_offset_0_alias,@"STO_CUDA_RESERVED_SHARED STV_DEFAULT"
__nv_reservedSMEM_offset_0_alias:
	.zero		0
	.zero		64


//--------------------- .nv.constant0._Z3useP17curandStateXORWOW --------------------------
	.section	.nv.constant0._Z3useP17curandStateXORWOW,"a",@progbits
	.sectionflags	@""
	.align	4
.nv.constant0._Z3useP17curandStateXORWOW:
	.zero		904


//--------------------- .nv.constant0._Z12setup_kernelP17curandStateXORWOWm --------------------------
	.section	.nv.constant0._Z12setup_kernelP17curandStateXORWOWm,"a",@progbits
	.sectionflags	@""
	.align	4
.nv.constant0._Z12setup_kernelP17curandStateXORWOWm:
	.zero		912


//--------------------- SYMBOLS --------------------------

	.type		.nv.reservedSmem.offset0,@object
	.size		.nv.reservedSmem.offset0,0x4
	.type		vprintf,@function
